//
// Generated by NVIDIA NVVM Compiler
//
// Compiler Build ID: CL-36424714
// Cuda compilation tools, release 13.0, V13.0.88
// Based on NVVM 20.0.0
//

.version 9.0
.target sm_100
.address_size 64

	// .globl	_Z11dot_productPfS_S_
.extern .func  (.param .b32 func_retval0) vprintf
(
	.param .b64 vprintf_param_0,
	.param .b64 vprintf_param_1
)
;
// _ZZ11dot_productPfS_S_E10partialSum has been demoted
.global .align 1 .b8 $str[18] = {84, 48, 32, 45, 45, 45, 45, 45, 45, 62, 32, 37, 48, 46, 102, 32, 10};

.visible .entry _Z11dot_productPfS_S_(
	.param .u64 .ptr .align 1 _Z11dot_productPfS_S__param_0,
	.param .u64 .ptr .align 1 _Z11dot_productPfS_S__param_1,
	.param .u64 .ptr .align 1 _Z11dot_productPfS_S__param_2
)
{
	.reg .pred 	%p<5>;
	.reg .b32 	%r<13>;
	.reg .b32 	%f<8>;
	.reg .b64 	%rd<12>;
	// demoted variable
	.shared .align 4 .b8 _ZZ11dot_productPfS_S_E10partialSum[1024];
	ld.param.u64 	%rd2, [_Z11dot_productPfS_S__param_0];
	ld.param.u64 	%rd3, [_Z11dot_productPfS_S__param_1];
	ld.param.u64 	%rd1, [_Z11dot_productPfS_S__param_2];
	cvta.to.global.u64 	%rd4, %rd3;
	cvta.to.global.u64 	%rd5, %rd2;
	mov.u32 	%r1, %tid.x;
	mov.u32 	%r2, %ctaid.x;
	mov.u32 	%r12, %ntid.x;
	mad.lo.s32 	%r7, %r2, %r12, %r1;
	mul.wide.s32 	%rd6, %r7, 4;
	add.s64 	%rd7, %rd5, %rd6;
	ld.global.f32 	%f1, [%rd7];
	add.s64 	%rd8, %rd4, %rd6;
	ld.global.f32 	%f2, [%rd8];
	mul.f32 	%f3, %f1, %f2;
	shl.b32 	%r8, %r1, 2;
	mov.u32 	%r9, _ZZ11dot_productPfS_S_E10partialSum;
	add.s32 	%r4, %r9, %r8;
	st.shared.f32 	[%r4], %f3;
	bar.sync 	0;
	setp.lt.u32 	%p1, %r12, 2;
	@%p1 bra 	$L__BB0_4;
$L__BB0_1:
	shr.u32 	%r6, %r12, 1;
	setp.ge.u32 	%p2, %r1, %r6;
	@%p2 bra 	$L__BB0_3;
	shl.b32 	%r10, %r6, 2;
	add.s32 	%r11, %r4, %r10;
	ld.shared.f32 	%f4, [%r11];
	ld.shared.f32 	%f5, [%r4];
	add.f32 	%f6, %f4, %f5;
	st.shared.f32 	[%r4], %f6;
$L__BB0_3:
	bar.sync 	0;
	setp.gt.u32 	%p3, %r12, 3;
	mov.u32 	%r12, %r6;
	@%p3 bra 	$L__BB0_1;
$L__BB0_4:
	setp.ne.s32 	%p4, %r1, 0;
	@%p4 bra 	$L__BB0_6;
	ld.shared.f32 	%f7, [_ZZ11dot_productPfS_S_E10partialSum];
	cvta.to.global.u64 	%rd9, %rd1;
	mul.wide.u32 	%rd10, %r2, 4;
	add.s64 	%rd11, %rd9, %rd10;
	st.global.f32 	[%rd11], %f7;
$L__BB0_6:
	ret;

}
	// .globl	_Z10sum_kernelidPd
.visible .entry _Z10sum_kernelidPd(
	.param .u32 _Z10sum_kernelidPd_param_0,
	.param .f64 _Z10sum_kernelidPd_param_1,
	.param .u64 .ptr .align 1 _Z10sum_kernelidPd_param_2
)
{
	.local .align 8 .b8 	__local_depot1[8];
	.reg .b64 	%SP;
	.reg .b64 	%SPL;
	.reg .pred 	%p<6>;
	.reg .b32 	%r<10>;
	.reg .b64 	%rd<11>;
	.reg .b64 	%fd<12>;

	mov.u64 	%SPL, __local_depot1;
	cvta.local.u64 	%SP, %SPL;
	ld.param.u32 	%r3, [_Z10sum_kernelidPd_param_0];
	ld.param.f64 	%fd11, [_Z10sum_kernelidPd_param_1];
	ld.param.u64 	%rd3, [_Z10sum_kernelidPd_param_2];
	cvta.to.global.u64 	%rd1, %rd3;
	mov.u32 	%r4, %ctaid.x;
	mov.u32 	%r5, %ntid.x;
	mov.u32 	%r6, %tid.x;
	mad.lo.s32 	%r1, %r4, %r5, %r6;
	setp.leu.f64 	%p1, %fd11, 0d3FF0000000000000;
	@%p1 bra 	$L__BB1_7;
	mul.wide.s32 	%rd4, %r1, 8;
	add.s64 	%rd2, %rd1, %rd4;
$L__BB1_2:
	mul.f64 	%fd4, %fd11, 0d3FE0000000000000;
	cvt.rzi.s32.f64 	%r2, %fd4;
	setp.ge.s32 	%p2, %r1, %r2;
	@%p2 bra 	$L__BB1_6;
	add.s32 	%r7, %r2, %r1;
	setp.ge.s32 	%p3, %r7, %r3;
	@%p3 bra 	$L__BB1_5;
	mul.wide.s32 	%rd5, %r2, 8;
	add.s64 	%rd6, %rd2, %rd5;
	ld.global.f64 	%fd7, [%rd6];
	ld.global.f64 	%fd8, [%rd2];
	add.f64 	%fd9, %fd7, %fd8;
	st.global.f64 	[%rd2], %fd9;
	bra.uni 	$L__BB1_6;
$L__BB1_5:
	ld.global.f64 	%fd5, [%rd2];
	add.f64 	%fd6, %fd5, 0d0000000000000000;
	st.global.f64 	[%rd2], %fd6;
$L__BB1_6:
	bar.sync 	0;
	cvt.rn.f64.u32 	%fd11, %r2;
	setp.gt.s32 	%p4, %r2, 1;
	@%p4 bra 	$L__BB1_2;
$L__BB1_7:
	setp.ne.s32 	%p5, %r1, 0;
	@%p5 bra 	$L__BB1_9;
	ld.global.f64 	%fd10, [%rd1];
	add.u64 	%rd7, %SP, 0;
	add.u64 	%rd8, %SPL, 0;
	st.local.f64 	[%rd8], %fd10;
	mov.u64 	%rd9, $str;
	cvta.global.u64 	%rd10, %rd9;
	{ // callseq 0, 0
	.param .b64 param0;
	st.param.b64 	[param0], %rd10;
	.param .b64 param1;
	st.param.b64 	[param1], %rd7;
	.param .b32 retval0;
	call.uni (retval0), 
	vprintf, 
	(
	param0, 
	param1
	);
	ld.param.b32 	%r8, [retval0];
	} // callseq 0
$L__BB1_9:
	ret;

}


// ===== COMPILED SASS (sm_100) =====

	.target	sm_100

	.elftype	@"ET_EXEC"


//--------------------- .note.nv.tkinfo           --------------------------
	.section	.note.nv.tkinfo,"",@"SHT_NOTE"
	.sectionflags	@"SHF_NOTE_NV_TKINFO"
	.tkinfo
        /*0018*/ 	.word	0x00000002
        /*0030*/ 	.string	""
        /*0030*/ 	.string	"ptxas"
        /*0030*/ 	.string	"Cuda compilation tools, release 13.0, V13.0.88"
        /*0030*/ 	.string	"Build cuda_13.0.r13.0/compiler.36424714_0"
        /*0030*/ 	.string	"-arch sm_100 -m 64 "



//--------------------- .note.nv.cuinfo           --------------------------
	.section	.note.nv.cuinfo,"",@"SHT_NOTE"
	.sectionflags	@"SHF_NOTE_NV_CUINFO"
        /*0018*/ 	.short	0x0002
        /*001a*/ 	.short	0x0064
        /*001c*/ 	.short	0x0082
	.zero		2


//--------------------- .nv.info                  --------------------------
	.section	.nv.info,"",@"SHT_CUDA_INFO"
	.align	4


	//----- nvinfo : EIATTR_REGCOUNT
	.align		4
        /*0000*/ 	.byte	0x04, 0x2f
        /*0002*/ 	.short	(.L_2 - .L_1)
	.align		4
.L_1:
        /*0004*/ 	.word	index@(_Z11dot_productPfS_S_)
        /*0008*/ 	.word	0x0000000c


	//----- nvinfo : EIATTR_FRAME_SIZE
	.align		4
.L_2:
        /*000c*/ 	.byte	0x04, 0x11
        /*000e*/ 	.short	(.L_4 - .L_3)
	.align		4
.L_3:
        /*0010*/ 	.word	index@(_Z11dot_productPfS_S_)
        /*0014*/ 	.word	0x00000000


	//----- nvinfo : EIATTR_REGCOUNT
	.align		4
.L_4:
        /*0018*/ 	.byte	0x04, 0x2f
        /*001a*/ 	.short	(.L_6 - .L_5)
	.align		4
.L_5:
        /*001c*/ 	.word	index@(_Z10sum_kernelidPd)
        /*0020*/ 	.word	0x00000018


	//----- nvinfo : EIATTR_FRAME_SIZE
	.align		4
.L_6:
        /*0024*/ 	.byte	0x04, 0x11
        /*0026*/ 	.short	(.L_8 - .L_7)
	.align		4
.L_7:
        /*0028*/ 	.word	index@(_Z10sum_kernelidPd)
        /*002c*/ 	.word	0x00000008


	//----- nvinfo : EIATTR_MIN_STACK_SIZE
	.align		4
.L_8:
        /*0030*/ 	.byte	0x04, 0x12
        /*0032*/ 	.short	(.L_10 - .L_9)
	.align		4
.L_9:
        /*0034*/ 	.word	index@(_Z10sum_kernelidPd)
        /*0038*/ 	.word	0x00000008


	//----- nvinfo : EIATTR_MIN_STACK_SIZE
	.align		4
.L_10:
        /*003c*/ 	.byte	0x04, 0x12
        /*003e*/ 	.short	(.L_12 - .L_11)
	.align		4
.L_11:
        /*0040*/ 	.word	index@(_Z11dot_productPfS_S_)
        /*0044*/ 	.word	0x00000000
.L_12:


//--------------------- .nv.compat                --------------------------
	.section	.nv.compat,"",@"SHT_CUDA_COMPAT_INFO"
	.align	4
        /*0000*/ 	.byte	0x02, 0x09, 0x00, 0x00, 0x02, 0x02, 0x01, 0x00, 0x02, 0x05, 0x05, 0x00, 0x03, 0x07, 0x01, 0x01
        /*0010*/ 	.byte	0x02, 0x03, 0x00, 0x00, 0x02, 0x06, 0x01, 0x00, 0x04, 0x0b, 0x08, 0x00, 0x01, 0x00, 0x00, 0x00
        /*0020*/ 	.byte	0x00, 0x00, 0x00, 0x00


//--------------------- .nv.info._Z10sum_kernelidPd --------------------------
	.section	.nv.info._Z10sum_kernelidPd,"",@"SHT_CUDA_INFO"
	.sectionflags	@""
	.align	4


	//----- nvinfo : EIATTR_CUDA_API_VERSION
	.align		4
        /*0000*/ 	.byte	0x04, 0x37
        /*0002*/ 	.short	(.L_14 - .L_13)
.L_13:
        /*0004*/ 	.word	0x00000082


	//----- nvinfo : EIATTR_KPARAM_INFO
	.align		4
.L_14:
        /*0008*/ 	.byte	0x04, 0x17
        /*000a*/ 	.short	(.L_16 - .L_15)
.L_15:
        /*000c*/ 	.word	0x00000000
        /*0010*/ 	.short	0x0002
        /*0012*/ 	.short	0x0010
        /*0014*/ 	.byte	0x00, 0xf5, 0x21, 0x00


	//----- nvinfo : EIATTR_KPARAM_INFO
	.align		4
.L_16:
        /*0018*/ 	.byte	0x04, 0x17
        /*001a*/ 	.short	(.L_18 - .L_17)
.L_17:
        /*001c*/ 	.word	0x00000000
        /*0020*/ 	.short	0x0001
        /*0022*/ 	.short	0x0008
        /*0024*/ 	.byte	0x00, 0xf0, 0x21, 0x00


	//----- nvinfo : EIATTR_KPARAM_INFO
	.align		4
.L_18:
        /*0028*/ 	.byte	0x04, 0x17
        /*002a*/ 	.short	(.L_20 - .L_19)
.L_19:
        /*002c*/ 	.word	0x00000000
        /*0030*/ 	.short	0x0000
        /*0032*/ 	.short	0x0000
        /*0034*/ 	.byte	0x00, 0xf0, 0x11, 0x00


	//----- nvinfo : EIATTR_SPARSE_MMA_MASK
	.align		4
.L_20:
        /*0038*/ 	.byte	0x03, 0x50
        /*003a*/ 	.short	0x0000


	//----- nvinfo : EIATTR_MAXREG_COUNT
	.align		4
        /*003c*/ 	.byte	0x03, 0x1b
        /*003e*/ 	.short	0x00ff


	//----- nvinfo : EIATTR_NUM_BARRIERS
	.align		4
        /*0040*/ 	.byte	0x02, 0x4c
        /*0042*/ 	.byte	0x01
	.zero		1


	//----- nvinfo : EIATTR_EXTERNS
	.align		4
        /*0044*/ 	.byte	0x04, 0x0f
        /*0046*/ 	.short	(.L_22 - .L_21)


	//   ....[0]....
	.align		4
.L_21:
        /*0048*/ 	.word	index@(vprintf)


	//----- nvinfo : EIATTR_MERCURY_ISA_VERSION
	.align		4
.L_22:
        /*004c*/ 	.byte	0x03, 0x5f
        /*004e*/ 	.short	0x0101


	//----- nvinfo : EIATTR_VRC_CTA_INIT_COUNT
	.align		4
        /*0050*/ 	.byte	0x02, 0x4a
	.zero		1
	.zero		1


	//----- nvinfo : EIATTR_SYSCALL_OFFSETS
	.align		4
        /*0054*/ 	.byte	0x04, 0x46
        /*0056*/ 	.short	(.L_24 - .L_23)


	//   ....[0]....
.L_23:
        /*0058*/ 	.word	0x00000330


	//----- nvinfo : EIATTR_EXIT_INSTR_OFFSETS
	.align		4
.L_24:
        /*005c*/ 	.byte	0x04, 0x1c
        /*005e*/ 	.short	(.L_26 - .L_25)


	//   ....[0]....
.L_25:
        /*0060*/ 	.word	0x00000290


	//   ....[1]....
        /*0064*/ 	.word	0x00000340


	//----- nvinfo : EIATTR_CRS_STACK_SIZE
	.align		4
.L_26:
        /*0068*/ 	.byte	0x04, 0x1e
        /*006a*/ 	.short	(.L_28 - .L_27)
.L_27:
        /*006c*/ 	.word	0x00000000


	//----- nvinfo : EIATTR_CBANK_PARAM_SIZE
	.align		4
.L_28:
        /*0070*/ 	.byte	0x03, 0x19
        /*0072*/ 	.short	0x0018


	//----- nvinfo : EIATTR_PARAM_CBANK
	.align		4
        /*0074*/ 	.byte	0x04, 0x0a
        /*0076*/ 	.short	(.L_30 - .L_29)
	.align		4
.L_29:
        /*0078*/ 	.word	index@(.nv.constant0._Z10sum_kernelidPd)
        /*007c*/ 	.short	0x0380
        /*007e*/ 	.short	0x0018


	//----- nvinfo : EIATTR_SW_WAR
	.align		4
.L_30:
        /*0080*/ 	.byte	0x04, 0x36
        /*0082*/ 	.short	(.L_32 - .L_31)
.L_31:
        /*0084*/ 	.word	0x00000008
.L_32:


//--------------------- .nv.info._Z11dot_productPfS_S_ --------------------------
	.section	.nv.info._Z11dot_productPfS_S_,"",@"SHT_CUDA_INFO"
	.sectionflags	@""
	.align	4


	//----- nvinfo : EIATTR_CUDA_API_VERSION
	.align		4
        /*0000*/ 	.byte	0x04, 0x37
        /*0002*/ 	.short	(.L_34 - .L_33)
.L_33:
        /*0004*/ 	.word	0x00000082


	//----- nvinfo : EIATTR_KPARAM_INFO
	.align		4
.L_34:
        /*0008*/ 	.byte	0x04, 0x17
        /*000a*/ 	.short	(.L_36 - .L_35)
.L_35:
        /*000c*/ 	.word	0x00000000
        /*0010*/ 	.short	0x0002
        /*0012*/ 	.short	0x0010
        /*0014*/ 	.byte	0x00, 0xf5, 0x21, 0x00


	//----- nvinfo : EIATTR_KPARAM_INFO
	.align		4
.L_36:
        /*0018*/ 	.byte	0x04, 0x17
        /*001a*/ 	.short	(.L_38 - .L_37)
.L_37:
        /*001c*/ 	.word	0x00000000
        /*0020*/ 	.short	0x0001
        /*0022*/ 	.short	0x0008
        /*0024*/ 	.byte	0x00, 0xf5, 0x21, 0x00


	//----- nvinfo : EIATTR_KPARAM_INFO
	.align		4
.L_38:
        /*0028*/ 	.byte	0x04, 0x17
        /*002a*/ 	.short	(.L_40 - .L_39)
.L_39:
        /*002c*/ 	.word	0x00000000
        /*0030*/ 	.short	0x0000
        /*0032*/ 	.short	0x0000
        /*0034*/ 	.byte	0x00, 0xf5, 0x21, 0x00


	//----- nvinfo : EIATTR_SPARSE_MMA_MASK
	.align		4
.L_40:
        /*0038*/ 	.byte	0x03, 0x50
        /*003a*/ 	.short	0x0000


	//----- nvinfo : EIATTR_MAXREG_COUNT
	.align		4
        /*003c*/ 	.byte	0x03, 0x1b
        /*003e*/ 	.short	0x00ff


	//----- nvinfo : EIATTR_NUM_BARRIERS
	.align		4
        /*0040*/ 	.byte	0x02, 0x4c
        /*0042*/ 	.byte	0x01
	.zero		1


	//----- nvinfo : EIATTR_MERCURY_ISA_VERSION
	.align		4
        /*0044*/ 	.byte	0x03, 0x5f
        /*0046*/ 	.short	0x0101


	//----- nvinfo : EIATTR_VRC_CTA_INIT_COUNT
	.align		4
        /*0048*/ 	.byte	0x02, 0x4a
	.zero		1
	.zero		1


	//----- nvinfo : EIATTR_EXIT_INSTR_OFFSETS
	.align		4
        /*004c*/ 	.byte	0x04, 0x1c
        /*004e*/ 	.short	(.L_42 - .L_41)


	//   ....[0]....
.L_41:
        /*0050*/ 	.word	0x00000220


	//   ....[1]....
        /*0054*/ 	.word	0x000002a0


	//----- nvinfo : EIATTR_CBANK_PARAM_SIZE
	.align		4
.L_42:
        /*0058*/ 	.byte	0x03, 0x19
        /*005a*/ 	.short	0x0018


	//----- nvinfo : EIATTR_PARAM_CBANK
	.align		4
        /*005c*/ 	.byte	0x04, 0x0a
        /*005e*/ 	.short	(.L_44 - .L_43)
	.align		4
.L_43:
        /*0060*/ 	.word	index@(.nv.constant0._Z11dot_productPfS_S_)
        /*0064*/ 	.short	0x0380
        /*0066*/ 	.short	0x0018


	//----- nvinfo : EIATTR_SW_WAR
	.align		4
.L_44:
        /*0068*/ 	.byte	0x04, 0x36
        /*006a*/ 	.short	(.L_46 - .L_45)
.L_45:
        /*006c*/ 	.word	0x00000008
.L_46:


//--------------------- .nv.callgraph             --------------------------
	.section	.nv.callgraph,"",@"SHT_CUDA_CALLGRAPH"
	.align	4
	.sectionentsize	8
	.align		4
        /*0000*/ 	.word	0x00000000
	.align		4
        /*0004*/ 	.word	0xffffffff
	.align		4
        /*0008*/ 	.word	index@(_Z10sum_kernelidPd)
	.align		4
        /*000c*/ 	.word	index@(vprintf)
	.align		4
        /*0010*/ 	.word	0x00000000
	.align		4
        /*0014*/ 	.word	0xfffffffe
	.align		4
        /*0018*/ 	.word	0x00000000
	.align		4
        /*001c*/ 	.word	0xfffffffd
	.align		4
        /*0020*/ 	.word	0x00000000
	.align		4
        /*0024*/ 	.word	0xfffffffc


//--------------------- .nv.constant4             --------------------------
	.section	.nv.constant4,"a",@progbits
	.align	8
	.align		8
.nv.constant4:
        /*0000*/ 	.dword	vprintf
	.align		8
        /*0008*/ 	.dword	$str


//--------------------- .text._Z10sum_kernelidPd  --------------------------
	.section	.text._Z10sum_kernelidPd,"ax",@progbits
	.align	128
        .global         _Z10sum_kernelidPd
        .type           _Z10sum_kernelidPd,@function
        .size           _Z10sum_kernelidPd,(.L_x_9 - _Z10sum_kernelidPd)
        .other          _Z10sum_kernelidPd,@"STO_CUDA_ENTRY STV_DEFAULT"
_Z10sum_kernelidPd:
.text._Z10sum_kernelidPd:
[----:B------:R-:W0:Y:S08]  /*0000*/  LDC R1, c[0x0][0x37c] ;  /* 0x0000df00ff017b82 */ /* 0x000e300000000800 */
[----:B------:R-:W1:Y:S01]  /*0010*/  LDC.64 R2, c[0x0][0x388] ;  /* 0x0000e200ff027b82 */ /* 0x000e620000000a00 */
[----:B------:R-:W2:Y:S01]  /*0020*/  S2R R0, SR_TID.X ;  /* 0x0000000000007919 */ /* 0x000ea20000002100 */
[----:B------:R-:W3:Y:S01]  /*0030*/  LDCU UR7, c[0x0][0x2fc] ;  /* 0x00005f80ff0777ac */ /* 0x000ee20008000800 */
[----:B0-----:R-:W-:Y:S01]  /*0040*/  VIADD R1, R1, 0xfffffff8 ;  /* 0xfffffff801017836 */ /* 0x001fe20000000000 */
[----:B------:R-:W0:Y:S04]  /*0050*/  LDCU UR6, c[0x0][0x2f8] ;  /* 0x00005f00ff0677ac */ /* 0x000e280008000800 */
[----:B------:R-:W2:Y:S01]  /*0060*/  S2UR UR8, SR_CTAID.X ;  /* 0x00000000000879c3 */ /* 0x000ea20000002500 */
[----:B------:R-:W4:Y:S07]  /*0070*/  LDCU.64 UR4, c[0x0][0x358] ;  /* 0x00006b00ff0477ac */ /* 0x000f2e0008000a00 */
[----:B------:R-:W2:Y:S01]  /*0080*/  LDC R13, c[0x0][0x360] ;  /* 0x0000d800ff0d7b82 */ /* 0x000ea20000000800 */
[----:B-1----:R-:W-:Y:S01]  /*0090*/  DSETP.GT.AND P0, PT, R2, 1, PT ;  /* 0x3ff000000200742a */ /* 0x002fe20003f04000 */
[----:B0-----:R-:W-:-:S05]  /*00a0*/  IADD3 R6, P1, PT, R1, UR6, RZ ;  /* 0x0000000601067c10 */ /* 0x001fca000ff3e0ff */
[----:B---3--:R-:W-:Y:S02]  /*00b0*/  IMAD.X R7, RZ, RZ, UR7, P1 ;  /* 0x00000007ff077e24 */ /* 0x008fe400088e06ff */
[----:B--2---:R-:W-:-:S06]  /*00c0*/  IMAD R13, R13, UR8, R0 ;  /* 0x000000080d0d7c24 */ /* 0x004fcc000f8e0200 */
[----:B----4-:R-:W-:Y:S05]  /*00d0*/  @!P0 BRA `(.L_x_0) ;  /* 0x0000000000688947 */ /* 0x010fea0003800000 */
[----:B------:R-:W0:Y:S01]  /*00e0*/  LDC.64 R4, c[0x0][0x390] ;  /* 0x0000e400ff047b82 */ /* 0x000e220000000a00 */
[----:B------:R-:W1:Y:S01]  /*00f0*/  LDCU.64 UR8, c[0x0][0x388] ;  /* 0x00007100ff0877ac */ /* 0x000e620008000a00 */
[----:B------:R-:W2:Y:S01]  /*0100*/  LDCU UR6, c[0x0][0x380] ;  /* 0x00007000ff0677ac */ /* 0x000ea20008000800 */
[----:B-1----:R-:W-:Y:S01]  /*0110*/  MOV R2, UR8 ;  /* 0x0000000800027c02 */ /* 0x002fe20008000f00 */
[----:B------:R-:W-:Y:S02]  /*0120*/  IMAD.U32 R3, RZ, RZ, UR9 ;  /* 0x00000009ff037e24 */ /* 0x000fe4000f8e00ff */
[----:B0-2---:R-:W-:-:S07]  /*0130*/  IMAD.WIDE R4, R13, 0x8, R4 ;  /* 0x000000080d047825 */ /* 0x005fce00078e0204 */
.L_x_3:
[----:B--2---:R-:W-:Y:S01]  /*0140*/  DMUL R2, R2, 0.5 ;  /* 0x3fe0000002027828 */ /* 0x004fe20000000000 */
[----:B------:R-:W-:Y:S05]  /*0150*/  BSSY.RECONVERGENT B0, `(.L_x_1) ;  /* 0x000000e000007945 */ /* 0x000fea0003800200 */
[----:B0-----:R-:W0:Y:S02]  /*0160*/  F2I.F64.TRUNC R0, R2 ;  /* 0x0000000200007311 */ /* 0x001e24000030d100 */
[----:B0-----:R-:W-:-:S13]  /*0170*/  ISETP.GE.AND P0, PT, R13, R0, PT ;  /* 0x000000000d00720c */ /* 0x001fda0003f06270 */
[----:B------:R-:W-:Y:S05]  /*0180*/  @P0 BRA `(.L_x_2) ;  /* 0x0000000000280947 */ /* 0x000fea0003800000 */
[----:B------:R-:W-:-:S04]  /*0190*/  IADD3 R2, PT, PT, R13, R0, RZ ;  /* 0x000000000d027210 */ /* 0x000fc80007ffe0ff */
[----:B------:R-:W-:-:S13]  /*01a0*/  ISETP.GE.AND P0, PT, R2, UR6, PT ;  /* 0x0000000602007c0c */ /* 0x000fda000bf06270 */
[----:B------:R-:W-:Y:S01]  /*01b0*/  @!P0 IMAD.WIDE R2, R0, 0x8, R4 ;  /* 0x0000000800028825 */ /* 0x000fe200078e0204 */
[----:B------:R-:W2:Y:S05]  /*01c0*/  @!P0 LDG.E.64 R8, desc[UR4][R4.64] ;  /* 0x0000000404088981 */ /* 0x000eaa000c1e1b00 */
[----:B------:R-:W2:Y:S02]  /*01d0*/  @!P0 LDG.E.64 R2, desc[UR4][R2.64] ;  /* 0x0000000402028981 */ /* 0x000ea4000c1e1b00 */
[----:B--2---:R-:W-:-:S07]  /*01e0*/  @!P0 DADD R8, R2, R8 ;  /* 0x0000000002088229 */ /* 0x004fce0000000008 */
[----:B------:R0:W-:Y:S04]  /*01f0*/  @!P0 STG.E.64 desc[UR4][R4.64], R8 ;  /* 0x0000000804008986 */ /* 0x0001e8000c101b04 */
[----:B------:R-:W2:Y:S02]  /*0200*/  @P0 LDG.E.64 R10, desc[UR4][R4.64] ;  /* 0x00000004040a0981 */ /* 0x000ea4000c1e1b00 */
[----:B--2---:R-:W-:-:S07]  /*0210*/  @P0 DADD R10, RZ, R10 ;  /* 0x00000000ff0a0229 */ /* 0x004fce000000000a */
[----:B------:R0:W-:Y:S04]  /*0220*/  @P0 STG.E.64 desc[UR4][R4.64], R10 ;  /* 0x0000000a04000986 */ /* 0x0001e8000c101b04 */
.L_x_2:
[----:B------:R-:W-:Y:S05]  /*0230*/  BSYNC.RECONVERGENT B0 ;  /* 0x0000000000007941 */ /* 0x000fea0003800200 */
.L_x_1:
[----:B------:R-:W-:Y:S01]  /*0240*/  BAR.SYNC.DEFER_BLOCKING 0x0 ;  /* 0x0000000000007b1d */ /* 0x000fe20000010000 */
[----:B------:R-:W-:-:S05]  /*0250*/  ISETP.GT.AND P0, PT, R0, 0x1, PT ;  /* 0x000000010000780c */ /* 0x000fca0003f04270 */
[----:B------:R1:W2:Y:S08]  /*0260*/  I2F.F64.U32 R2, R0 ;  /* 0x0000000000027312 */ /* 0x0002b00000201800 */
[----:B-1----:R-:W-:Y:S05]  /*0270*/  @P0 BRA `(.L_x_3) ;  /* 0xfffffffc00b00947 */ /* 0x002fea000383ffff */
.L_x_0:
[----:B------:R-:W-:-:S13]  /*0280*/  ISETP.NE.AND P0, PT, R13, RZ, PT ;  /* 0x000000ff0d00720c */ /* 0x000fda0003f05270 */
[----:B------:R-:W-:Y:S05]  /*0290*/  @P0 EXIT ;  /* 0x000000000000094d */ /* 0x000fea0003800000 */
[----:B--2---:R-:W1:Y:S02]  /*02a0*/  LDC.64 R2, c[0x0][0x390] ;  /* 0x0000e400ff027b82 */ /* 0x004e640000000a00 */
[----:B-1----:R-:W2:Y:S01]  /*02b0*/  LDG.E.64 R2, desc[UR4][R2.64] ;  /* 0x0000000402027981 */ /* 0x002ea2000c1e1b00 */
[----:B------:R-:W-:Y:S01]  /*02c0*/  MOV R0, 0x0 ;  /* 0x0000000000007802 */ /* 0x000fe20000000f00 */
[----:B------:R-:W1:Y:S04]  /*02d0*/  LDCU.64 UR4, c[0x4][0x8] ;  /* 0x01000100ff0477ac */ /* 0x000e680008000a00 */
[----:B0-----:R0:W3:Y:S01]  /*02e0*/  LDC.64 R8, c[0x4][R0] ;  /* 0x0100000000087b82 */ /* 0x0010e20000000a00 */
[----:B-1----:R-:W-:Y:S01]  /*02f0*/  IMAD.U32 R4, RZ, RZ, UR4 ;  /* 0x00000004ff047e24 */ /* 0x002fe2000f8e00ff */
[----:B------:R-:W-:Y:S01]  /*0300*/  MOV R5, UR5 ;  /* 0x0000000500057c02 */ /* 0x000fe20008000f00 */
[----:B--23--:R0:W-:Y:S06]  /*0310*/  STL.64 [R1], R2 ;  /* 0x0000000201007387 */ /* 0x00c1ec0000100a00 */
[----:B------:R-:W-:-:S07]  /*0320*/  LEPC R20, `(.L_x_4) ;  /* 0x000000001014794e */ /* 0x000fce0000000000 */
[----:B0-----:R-:W-:Y:S05]  /*0330*/  CALL.ABS.NOINC R8 ;  /* 0x0000000008007343 */ /* 0x001fea0003c00000 */
.L_x_4:
[----:B------:R-:W-:Y:S05]  /*0340*/  EXIT ;  /* 0x000000000000794d */ /* 0x000fea0003800000 */
.L_x_5:
[----:B------:R-:W-:-:S00]  /*0350*/  BRA `(.L_x_5) ;  /* 0xfffffffc00fc7947 */ /* 0x000fc0000383ffff */
[----:B------:R-:W-:-:S00]  /*0360*/  NOP ;  /* 0x0000000000007918 */ /* 0x000fc00000000000 */
        /* <DEDUP_REMOVED lines=9> */
.L_x_9:


//--------------------- .text._Z11dot_productPfS_S_ --------------------------
	.section	.text._Z11dot_productPfS_S_,"ax",@progbits
	.align	128
        .global         _Z11dot_productPfS_S_
        .type           _Z11dot_productPfS_S_,@function
        .size           _Z11dot_productPfS_S_,(.L_x_10 - _Z11dot_productPfS_S_)
        .other          _Z11dot_productPfS_S_,@"STO_CUDA_ENTRY STV_DEFAULT"
_Z11dot_productPfS_S_:
.text._Z11dot_productPfS_S_:
[----:B------:R-:W-:Y:S01]  /*0000*/  LDC R1, c[0x0][0x37c] ;  /* 0x0000df00ff017b82 */ /* 0x000fe20000000800 */
[----:B------:R-:W0:Y:S07]  /*0010*/  S2R R6, SR_TID.X ;  /* 0x0000000000067919 */ /* 0x000e2e0000002100 */
[----:B------:R-:W1:Y:S01]  /*0020*/  LDC.64 R2, c[0x0][0x380] ;  /* 0x0000e000ff027b82 */ /* 0x000e620000000a00 */
[----:B------:R-:W0:Y:S01]  /*0030*/  LDCU UR8, c[0x0][0x360] ;  /* 0x00006c00ff0877ac */ /* 0x000e220008000800 */
[----:B------:R-:W0:Y:S01]  /*0040*/  S2R R9, SR_CTAID.X ;  /* 0x0000000000097919 */ /* 0x000e220000002500 */
[----:B------:R-:W2:Y:S05]  /*0050*/  LDCU.64 UR6, c[0x0][0x358] ;  /* 0x00006b00ff0677ac */ /* 0x000eaa0008000a00 */
[----:B------:R-:W3:Y:S01]  /*0060*/  LDC.64 R4, c[0x0][0x388] ;  /* 0x0000e200ff047b82 */ /* 0x000ee20000000a00 */
[----:B0-----:R-:W-:-:S04]  /*0070*/  IMAD R7, R9, UR8, R6 ;  /* 0x0000000809077c24 */ /* 0x001fc8000f8e0206 */
[----:B-1----:R-:W-:-:S04]  /*0080*/  IMAD.WIDE R2, R7, 0x4, R2 ;  /* 0x0000000407027825 */ /* 0x002fc800078e0202 */
[----:B---3--:R-:W-:Y:S02]  /*0090*/  IMAD.WIDE R4, R7, 0x4, R4 ;  /* 0x0000000407047825 */ /* 0x008fe400078e0204 */
[----:B--2---:R-:W2:Y:S04]  /*00a0*/  LDG.E R2, desc[UR6][R2.64] ;  /* 0x0000000602027981 */ /* 0x004ea8000c1e1900 */
[----:B------:R-:W2:Y:S01]  /*00b0*/  LDG.E R5, desc[UR6][R4.64] ;  /* 0x0000000604057981 */ /* 0x000ea2000c1e1900 */
[----:B------:R-:W0:Y:S01]  /*00c0*/  S2UR UR5, SR_CgaCtaId ;  /* 0x00000000000579c3 */ /* 0x000e220000008800 */
[----:B------:R-:W-:Y:S01]  /*00d0*/  UMOV UR4, 0x400 ;  /* 0x0000040000047882 */ /* 0x000fe20000000000 */
[----:B------:R-:W-:Y:S01]  /*00e0*/  UISETP.GE.U32.AND UP0, UPT, UR8, 0x2, UPT ;  /* 0x000000020800788c */ /* 0x000fe2000bf06070 */
[----:B------:R-:W-:Y:S01]  /*00f0*/  ISETP.NE.AND P0, PT, R6, RZ, PT ;  /* 0x000000ff0600720c */ /* 0x000fe20003f05270 */
[----:B0-----:R-:W-:-:S06]  /*0100*/  ULEA UR4, UR5, UR4, 0x18 ;  /* 0x0000000405047291 */ /* 0x001fcc000f8ec0ff */
[----:B------:R-:W-:Y:S01]  /*0110*/  LEA R7, R6, UR4, 0x2 ;  /* 0x0000000406077c11 */ /* 0x000fe2000f8e10ff */
[----:B--2---:R-:W-:-:S05]  /*0120*/  FMUL R0, R2, R5 ;  /* 0x0000000502007220 */ /* 0x004fca0000400000 */
[----:B------:R0:W-:Y:S01]  /*0130*/  STS [R7], R0 ;  /* 0x0000000007007388 */ /* 0x0001e20000000800 */
[----:B------:R-:W-:Y:S06]  /*0140*/  BAR.SYNC.DEFER_BLOCKING 0x0 ;  /* 0x0000000000007b1d */ /* 0x000fec0000010000 */
[----:B------:R-:W-:Y:S05]  /*0150*/  BRA.U !UP0, `(.L_x_6) ;  /* 0x0000000108307547 */ /* 0x000fea000b800000 */
[----:B0-----:R-:W-:-:S07]  /*0160*/  MOV R0, UR8 ;  /* 0x0000000800007c02 */ /* 0x001fce0008000f00 */
.L_x_7:
[----:B------:R-:W-:-:S04]  /*0170*/  SHF.R.U32.HI R5, RZ, 0x1, R0 ;  /* 0x00000001ff057819 */ /* 0x000fc80000011600 */
[----:B------:R-:W-:-:S13]  /*0180*/  ISETP.GE.U32.AND P1, PT, R6, R5, PT ;  /* 0x000000050600720c */ /* 0x000fda0003f26070 */
[----:B------:R-:W-:Y:S01]  /*0190*/  @!P1 LEA R2, R5, R7, 0x2 ;  /* 0x0000000705029211 */ /* 0x000fe200078e10ff */
[----:B------:R-:W-:Y:S05]  /*01a0*/  @!P1 LDS R3, [R7] ;  /* 0x0000000007039984 */ /* 0x000fea0000000800 */
[----:B------:R-:W0:Y:S02]  /*01b0*/  @!P1 LDS R2, [R2] ;  /* 0x0000000002029984 */ /* 0x000e240000000800 */
[----:B0-----:R-:W-:-:S05]  /*01c0*/  @!P1 FADD R4, R2, R3 ;  /* 0x0000000302049221 */ /* 0x001fca0000000000 */
[----:B------:R1:W-:Y:S01]  /*01d0*/  @!P1 STS [R7], R4 ;  /* 0x0000000407009388 */ /* 0x0003e20000000800 */
[----:B------:R-:W-:Y:S01]  /*01e0*/  BAR.SYNC.DEFER_BLOCKING 0x0 ;  /* 0x0000000000007b1d */ /* 0x000fe20000010000 */
[----:B------:R-:W-:Y:S02]  /*01f0*/  ISETP.GT.U32.AND P1, PT, R0, 0x3, PT ;  /* 0x000000030000780c */ /* 0x000fe40003f24070 */
[----:B------:R-:W-:-:S11]  /*0200*/  MOV R0, R5 ;  /* 0x0000000500007202 */ /* 0x000fd60000000f00 */
[----:B-1----:R-:W-:Y:S05]  /*0210*/  @P1 BRA `(.L_x_7) ;  /* 0xfffffffc00d41947 */ /* 0x002fea000383ffff */
.L_x_6:
[----:B------:R-:W-:Y:S05]  /*0220*/  @P0 EXIT ;  /* 0x000000000000094d */ /* 0x000fea0003800000 */
[----:B------:R-:W1:Y:S01]  /*0230*/  S2UR UR5, SR_CgaCtaId ;  /* 0x00000000000579c3 */ /* 0x000e620000008800 */
[----:B------:R-:W-:-:S07]  /*0240*/  UMOV UR4, 0x400 ;  /* 0x0000040000047882 */ /* 0x000fce0000000000 */
[----:B------:R-:W2:Y:S01]  /*0250*/  LDC.64 R2, c[0x0][0x390] ;  /* 0x0000e400ff027b82 */ /* 0x000ea20000000a00 */
[----:B-1----:R-:W-:Y:S01]  /*0260*/  ULEA UR4, UR5, UR4, 0x18 ;  /* 0x0000000405047291 */ /* 0x002fe2000f8ec0ff */
[----:B--2---:R-:W-:-:S08]  /*0270*/  IMAD.WIDE.U32 R2, R9, 0x4, R2 ;  /* 0x0000000409027825 */ /* 0x004fd000078e0002 */
[----:B------:R-:W1:Y:S04]  /*0280*/  LDS R5, [UR4] ;  /* 0x00000004ff057984 */ /* 0x000e680008000800 */
[----:B-1----:R-:W-:Y:S01]  /*0290*/  STG.E desc[UR6][R2.64], R5 ;  /* 0x0000000502007986 */ /* 0x002fe2000c101906 */
[----:B------:R-:W-:Y:S05]  /*02a0*/  EXIT ;  /* 0x000000000000794d */ /* 0x000fea0003800000 */
.L_x_8:
        /* <DEDUP_REMOVED lines=13> */
.L_x_10:


//--------------------- .nv.global.init           --------------------------
	.section	.nv.global.init,"aw",@progbits
.nv.global.init:
	.type		$str,@object
	.size		$str,(.L_0 - $str)
$str:
        /*0000*/ 	.byte	0x54, 0x30, 0x20, 0x2d, 0x2d, 0x2d, 0x2d, 0x2d, 0x2d, 0x3e, 0x20, 0x25, 0x30, 0x2e, 0x66, 0x20
        /*0010*/ 	.byte	0x0a, 0x00
.L_0:


//--------------------- .nv.shared.reserved.0     --------------------------
	.section	.nv.shared.reserved.0,"aw",@nobits
	.weak		__nv_reservedSMEM_offset_0_alias
	.size		__nv_reservedSMEM_offset_0_alias, 0, 64
	.other		__nv_reservedSMEM_offset_0_alias,@"STO_CUDA_RESERVED_SHARED STV_DEFAULT"
__nv_reservedSMEM_offset_0_alias:
	.zero		0
	.zero		64


//--------------------- .nv.shared._Z11dot_productPfS_S_ --------------------------
	.section	.nv.shared._Z11dot_productPfS_S_,"aw",@nobits
	.sectionflags	@""
	.align	4
.nv.shared._Z11dot_productPfS_S_:
	.zero		2048


//--------------------- .nv.constant0._Z10sum_kernelidPd --------------------------
	.section	.nv.constant0._Z10sum_kernelidPd,"a",@progbits
	.sectionflags	@""
	.align	4
.nv.constant0._Z10sum_kernelidPd:
	.zero		920


//--------------------- .nv.constant0._Z11dot_productPfS_S_ --------------------------
	.section	.nv.constant0._Z11dot_productPfS_S_,"a",@progbits
	.sectionflags	@""
	.align	4
.nv.constant0._Z11dot_productPfS_S_:
	.zero		920


//--------------------- SYMBOLS --------------------------

	.type		.nv.reservedSmem.offset0,@object
	.size		.nv.reservedSmem.offset0,0x4
	.type		.nv.reservedSmem.cap,@object
	.size		.nv.reservedSmem.cap,0x4
	.type		vprintf,@function
